//
// Generated by NVIDIA NVVM Compiler
//
// Compiler Build ID: CL-36424714
// Cuda compilation tools, release 13.0, V13.0.88
// Based on NVVM 20.0.0
//

.version 9.0
.target sm_100
.address_size 64

	// .globl	_Z8arradd_1Pffi

.visible .entry _Z8arradd_1Pffi(
	.param .u64 .ptr .align 1 _Z8arradd_1Pffi_param_0,
	.param .f32 _Z8arradd_1Pffi_param_1,
	.param .u32 _Z8arradd_1Pffi_param_2
)
{
	.reg .pred 	%p<2>;
	.reg .b32 	%r<6>;
	.reg .b32 	%f<4>;
	.reg .b64 	%rd<5>;

	ld.param.u64 	%rd1, [_Z8arradd_1Pffi_param_0];
	ld.param.f32 	%f1, [_Z8arradd_1Pffi_param_1];
	ld.param.u32 	%r2, [_Z8arradd_1Pffi_param_2];
	mov.u32 	%r3, %ctaid.x;
	mov.u32 	%r4, %ntid.x;
	mov.u32 	%r5, %tid.x;
	mad.lo.s32 	%r1, %r3, %r4, %r5;
	setp.ge.s32 	%p1, %r1, %r2;
	@%p1 bra 	$L__BB0_2;
	cvta.to.global.u64 	%rd2, %rd1;
	mul.wide.s32 	%rd3, %r1, 4;
	add.s64 	%rd4, %rd2, %rd3;
	ld.global.f32 	%f2, [%rd4];
	add.f32 	%f3, %f1, %f2;
	st.global.f32 	[%rd4], %f3;
$L__BB0_2:
	ret;

}
	// .globl	_Z8arradd_2Pddi
.visible .entry _Z8arradd_2Pddi(
	.param .u64 .ptr .align 1 _Z8arradd_2Pddi_param_0,
	.param .f64 _Z8arradd_2Pddi_param_1,
	.param .u32 _Z8arradd_2Pddi_param_2
)
{
	.reg .pred 	%p<2>;
	.reg .b32 	%r<6>;
	.reg .b64 	%rd<5>;
	.reg .b64 	%fd<4>;

	ld.param.u64 	%rd1, [_Z8arradd_2Pddi_param_0];
	ld.param.f64 	%fd1, [_Z8arradd_2Pddi_param_1];
	ld.param.u32 	%r2, [_Z8arradd_2Pddi_param_2];
	mov.u32 	%r3, %ctaid.x;
	mov.u32 	%r4, %ntid.x;
	mov.u32 	%r5, %tid.x;
	mad.lo.s32 	%r1, %r3, %r4, %r5;
	setp.ge.s32 	%p1, %r1, %r2;
	@%p1 bra 	$L__BB1_2;
	cvta.to.global.u64 	%rd2, %rd1;
	mul.wide.s32 	%rd3, %r1, 8;
	add.s64 	%rd4, %rd2, %rd3;
	ld.global.f64 	%fd2, [%rd4];
	add.f64 	%fd3, %fd1, %fd2;
	st.global.f64 	[%rd4], %fd3;
$L__BB1_2:
	ret;

}
	// .globl	_Z7iarraddPiii
.visible .entry _Z7iarraddPiii(
	.param .u64 .ptr .align 1 _Z7iarraddPiii_param_0,
	.param .u32 _Z7iarraddPiii_param_1,
	.param .u32 _Z7iarraddPiii_param_2
)
{
	.reg .pred 	%p<2>;
	.reg .b32 	%r<9>;
	.reg .b64 	%rd<5>;

	ld.param.u64 	%rd1, [_Z7iarraddPiii_param_0];
	ld.param.u32 	%r2, [_Z7iarraddPiii_param_1];
	ld.param.u32 	%r3, [_Z7iarraddPiii_param_2];
	mov.u32 	%r4, %ctaid.x;
	mov.u32 	%r5, %ntid.x;
	mov.u32 	%r6, %tid.x;
	mad.lo.s32 	%r1, %r4, %r5, %r6;
	setp.ge.s32 	%p1, %r1, %r3;
	@%p1 bra 	$L__BB2_2;
	cvta.to.global.u64 	%rd2, %rd1;
	mul.wide.s32 	%rd3, %r1, 4;
	add.s64 	%rd4, %rd2, %rd3;
	ld.global.u32 	%r7, [%rd4];
	add.s32 	%r8, %r7, %r2;
	st.global.u32 	[%rd4], %r8;
$L__BB2_2:
	ret;

}
	// .globl	_Z7xarraddPffii
.visible .entry _Z7xarraddPffii(
	.param .u64 .ptr .align 1 _Z7xarraddPffii_param_0,
	.param .f32 _Z7xarraddPffii_param_1,
	.param .u32 _Z7xarraddPffii_param_2,
	.param .u32 _Z7xarraddPffii_param_3
)
{
	.reg .pred 	%p<8>;
	.reg .b32 	%r<17>;
	.reg .b32 	%f<19>;
	.reg .b64 	%rd<5>;

	ld.param.u64 	%rd2, [_Z7xarraddPffii_param_0];
	ld.param.f32 	%f9, [_Z7xarraddPffii_param_1];
	ld.param.u32 	%r9, [_Z7xarraddPffii_param_2];
	ld.param.u32 	%r10, [_Z7xarraddPffii_param_3];
	mov.u32 	%r11, %ctaid.x;
	mov.u32 	%r12, %ntid.x;
	mov.u32 	%r13, %tid.x;
	mad.lo.s32 	%r1, %r11, %r12, %r13;
	setp.ge.s32 	%p1, %r1, %r10;
	setp.lt.s32 	%p2, %r9, 1;
	or.pred  	%p3, %p1, %p2;
	@%p3 bra 	$L__BB3_8;
	cvta.to.global.u64 	%rd3, %rd2;
	mul.wide.s32 	%rd4, %r1, 4;
	add.s64 	%rd1, %rd3, %rd4;
	ld.global.f32 	%f18, [%rd1];
	and.b32  	%r2, %r9, 3;
	setp.lt.u32 	%p4, %r9, 4;
	@%p4 bra 	$L__BB3_4;
	and.b32  	%r14, %r9, 2147483644;
	neg.s32 	%r15, %r14;
$L__BB3_3:
	add.f32 	%f11, %f9, %f18;
	add.f32 	%f12, %f9, %f11;
	add.f32 	%f13, %f9, %f12;
	add.f32 	%f18, %f9, %f13;
	add.s32 	%r15, %r15, 4;
	setp.ne.s32 	%p5, %r15, 0;
	@%p5 bra 	$L__BB3_3;
$L__BB3_4:
	setp.eq.s32 	%p6, %r2, 0;
	@%p6 bra 	$L__BB3_7;
	neg.s32 	%r16, %r2;
$L__BB3_6:
	.pragma "nounroll";
	add.f32 	%f18, %f9, %f18;
	add.s32 	%r16, %r16, 1;
	setp.ne.s32 	%p7, %r16, 0;
	@%p7 bra 	$L__BB3_6;
$L__BB3_7:
	st.global.f32 	[%rd1], %f18;
$L__BB3_8:
	ret;

}


// ===== COMPILED SASS (sm_100) =====

	.target	sm_100

	.elftype	@"ET_EXEC"


//--------------------- .note.nv.tkinfo           --------------------------
	.section	.note.nv.tkinfo,"",@"SHT_NOTE"
	.sectionflags	@"SHF_NOTE_NV_TKINFO"
	.tkinfo
        /*0018*/ 	.word	0x00000002
        /*0030*/ 	.string	""
        /*0030*/ 	.string	"ptxas"
        /*0030*/ 	.string	"Cuda compilation tools, release 13.0, V13.0.88"
        /*0030*/ 	.string	"Build cuda_13.0.r13.0/compiler.36424714_0"
        /*0030*/ 	.string	"-arch sm_100 -m 64 "



//--------------------- .note.nv.cuinfo           --------------------------
	.section	.note.nv.cuinfo,"",@"SHT_NOTE"
	.sectionflags	@"SHF_NOTE_NV_CUINFO"
        /*0018*/ 	.short	0x0002
        /*001a*/ 	.short	0x0064
        /*001c*/ 	.short	0x0082
	.zero		2


//--------------------- .nv.info                  --------------------------
	.section	.nv.info,"",@"SHT_CUDA_INFO"
	.align	4


	//----- nvinfo : EIATTR_REGCOUNT
	.align		4
        /*0000*/ 	.byte	0x04, 0x2f
        /*0002*/ 	.short	(.L_1 - .L_0)
	.align		4
.L_0:
        /*0004*/ 	.word	index@(_Z8arradd_1Pffi)
        /*0008*/ 	.word	0x00000008


	//----- nvinfo : EIATTR_FRAME_SIZE
	.align		4
.L_1:
        /*000c*/ 	.byte	0x04, 0x11
        /*000e*/ 	.short	(.L_3 - .L_2)
	.align		4
.L_2:
        /*0010*/ 	.word	index@(_Z8arradd_1Pffi)
        /*0014*/ 	.word	0x00000000


	//----- nvinfo : EIATTR_REGCOUNT
	.align		4
.L_3:
        /*0018*/ 	.byte	0x04, 0x2f
        /*001a*/ 	.short	(.L_5 - .L_4)
	.align		4
.L_4:
        /*001c*/ 	.word	index@(_Z8arradd_2Pddi)
        /*0020*/ 	.word	0x0000000a


	//----- nvinfo : EIATTR_FRAME_SIZE
	.align		4
.L_5:
        /*0024*/ 	.byte	0x04, 0x11
        /*0026*/ 	.short	(.L_7 - .L_6)
	.align		4
.L_6:
        /*0028*/ 	.word	index@(_Z8arradd_2Pddi)
        /*002c*/ 	.word	0x00000000


	//----- nvinfo : EIATTR_REGCOUNT
	.align		4
.L_7:
        /*0030*/ 	.byte	0x04, 0x2f
        /*0032*/ 	.short	(.L_9 - .L_8)
	.align		4
.L_8:
        /*0034*/ 	.word	index@(_Z7iarraddPiii)
        /*0038*/ 	.word	0x00000008


	//----- nvinfo : EIATTR_FRAME_SIZE
	.align		4
.L_9:
        /*003c*/ 	.byte	0x04, 0x11
        /*003e*/ 	.short	(.L_11 - .L_10)
	.align		4
.L_10:
        /*0040*/ 	.word	index@(_Z7iarraddPiii)
        /*0044*/ 	.word	0x00000000


	//----- nvinfo : EIATTR_REGCOUNT
	.align		4
.L_11:
        /*0048*/ 	.byte	0x04, 0x2f
        /*004a*/ 	.short	(.L_13 - .L_12)
	.align		4
.L_12:
        /*004c*/ 	.word	index@(_Z7xarraddPffii)
        /*0050*/ 	.word	0x00000009


	//----- nvinfo : EIATTR_FRAME_SIZE
	.align		4
.L_13:
        /*0054*/ 	.byte	0x04, 0x11
        /*0056*/ 	.short	(.L_15 - .L_14)
	.align		4
.L_14:
        /*0058*/ 	.word	index@(_Z7xarraddPffii)
        /*005c*/ 	.word	0x00000000


	//----- nvinfo : EIATTR_MIN_STACK_SIZE
	.align		4
.L_15:
        /*0060*/ 	.byte	0x04, 0x12
        /*0062*/ 	.short	(.L_17 - .L_16)
	.align		4
.L_16:
        /*0064*/ 	.word	index@(_Z7xarraddPffii)
        /*0068*/ 	.word	0x00000000


	//----- nvinfo : EIATTR_MIN_STACK_SIZE
	.align		4
.L_17:
        /*006c*/ 	.byte	0x04, 0x12
        /*006e*/ 	.short	(.L_19 - .L_18)
	.align		4
.L_18:
        /*0070*/ 	.word	index@(_Z7iarraddPiii)
        /*0074*/ 	.word	0x00000000


	//----- nvinfo : EIATTR_MIN_STACK_SIZE
	.align		4
.L_19:
        /*0078*/ 	.byte	0x04, 0x12
        /*007a*/ 	.short	(.L_21 - .L_20)
	.align		4
.L_20:
        /*007c*/ 	.word	index@(_Z8arradd_2Pddi)
        /*0080*/ 	.word	0x00000000


	//----- nvinfo : EIATTR_MIN_STACK_SIZE
	.align		4
.L_21:
        /*0084*/ 	.byte	0x04, 0x12
        /*0086*/ 	.short	(.L_23 - .L_22)
	.align		4
.L_22:
        /*0088*/ 	.word	index@(_Z8arradd_1Pffi)
        /*008c*/ 	.word	0x00000000
.L_23:


//--------------------- .nv.compat                --------------------------
	.section	.nv.compat,"",@"SHT_CUDA_COMPAT_INFO"
	.align	4
        /*0000*/ 	.byte	0x02, 0x09, 0x00, 0x00, 0x02, 0x02, 0x01, 0x00, 0x02, 0x05, 0x05, 0x00, 0x03, 0x07, 0x01, 0x01
        /*0010*/ 	.byte	0x02, 0x03, 0x00, 0x00, 0x02, 0x06, 0x01, 0x00, 0x04, 0x0b, 0x08, 0x00, 0x01, 0x00, 0x00, 0x00
        /*0020*/ 	.byte	0x00, 0x00, 0x00, 0x00


//--------------------- .nv.info._Z7xarraddPffii  --------------------------
	.section	.nv.info._Z7xarraddPffii,"",@"SHT_CUDA_INFO"
	.sectionflags	@""
	.align	4


	//----- nvinfo : EIATTR_CUDA_API_VERSION
	.align		4
        /*0000*/ 	.byte	0x04, 0x37
        /*0002*/ 	.short	(.L_25 - .L_24)
.L_24:
        /*0004*/ 	.word	0x00000082


	//----- nvinfo : EIATTR_KPARAM_INFO
	.align		4
.L_25:
        /*0008*/ 	.byte	0x04, 0x17
        /*000a*/ 	.short	(.L_27 - .L_26)
.L_26:
        /*000c*/ 	.word	0x00000000
        /*0010*/ 	.short	0x0003
        /*0012*/ 	.short	0x0010
        /*0014*/ 	.byte	0x00, 0xf0, 0x11, 0x00


	//----- nvinfo : EIATTR_KPARAM_INFO
	.align		4
.L_27:
        /*0018*/ 	.byte	0x04, 0x17
        /*001a*/ 	.short	(.L_29 - .L_28)
.L_28:
        /*001c*/ 	.word	0x00000000
        /*0020*/ 	.short	0x0002
        /*0022*/ 	.short	0x000c
        /*0024*/ 	.byte	0x00, 0xf0, 0x11, 0x00


	//----- nvinfo : EIATTR_KPARAM_INFO
	.align		4
.L_29:
        /*0028*/ 	.byte	0x04, 0x17
        /*002a*/ 	.short	(.L_31 - .L_30)
.L_30:
        /*002c*/ 	.word	0x00000000
        /*0030*/ 	.short	0x0001
        /*0032*/ 	.short	0x0008
        /*0034*/ 	.byte	0x00, 0xf0, 0x11, 0x00


	//----- nvinfo : EIATTR_KPARAM_INFO
	.align		4
.L_31:
        /*0038*/ 	.byte	0x04, 0x17
        /*003a*/ 	.short	(.L_33 - .L_32)
.L_32:
        /*003c*/ 	.word	0x00000000
        /*0040*/ 	.short	0x0000
        /*0042*/ 	.short	0x0000
        /*0044*/ 	.byte	0x00, 0xf5, 0x21, 0x00


	//----- nvinfo : EIATTR_SPARSE_MMA_MASK
	.align		4
.L_33:
        /*0048*/ 	.byte	0x03, 0x50
        /*004a*/ 	.short	0x0000


	//----- nvinfo : EIATTR_MAXREG_COUNT
	.align		4
        /*004c*/ 	.byte	0x03, 0x1b
        /*004e*/ 	.short	0x00ff


	//----- nvinfo : EIATTR_MERCURY_ISA_VERSION
	.align		4
        /*0050*/ 	.byte	0x03, 0x5f
        /*0052*/ 	.short	0x0101


	//----- nvinfo : EIATTR_VRC_CTA_INIT_COUNT
	.align		4
        /*0054*/ 	.byte	0x02, 0x4a
	.zero		1
	.zero		1


	//----- nvinfo : EIATTR_EXIT_INSTR_OFFSETS
	.align		4
        /*0058*/ 	.byte	0x04, 0x1c
        /*005a*/ 	.short	(.L_35 - .L_34)


	//   ....[0]....
.L_34:
        /*005c*/ 	.word	0x00000090


	//   ....[1]....
        /*0060*/ 	.word	0x00000520


	//----- nvinfo : EIATTR_CBANK_PARAM_SIZE
	.align		4
.L_35:
        /*0064*/ 	.byte	0x03, 0x19
        /*0066*/ 	.short	0x0014


	//----- nvinfo : EIATTR_PARAM_CBANK
	.align		4
        /*0068*/ 	.byte	0x04, 0x0a
        /*006a*/ 	.short	(.L_37 - .L_36)
	.align		4
.L_36:
        /*006c*/ 	.word	index@(.nv.constant0._Z7xarraddPffii)
        /*0070*/ 	.short	0x0380
        /*0072*/ 	.short	0x0014


	//----- nvinfo : EIATTR_SW_WAR
	.align		4
.L_37:
        /*0074*/ 	.byte	0x04, 0x36
        /*0076*/ 	.short	(.L_39 - .L_38)
.L_38:
        /*0078*/ 	.word	0x00000008
.L_39:


//--------------------- .nv.info._Z7iarraddPiii   --------------------------
	.section	.nv.info._Z7iarraddPiii,"",@"SHT_CUDA_INFO"
	.sectionflags	@""
	.align	4


	//----- nvinfo : EIATTR_CUDA_API_VERSION
	.align		4
        /*0000*/ 	.byte	0x04, 0x37
        /*0002*/ 	.short	(.L_41 - .L_40)
.L_40:
        /*0004*/ 	.word	0x00000082


	//----- nvinfo : EIATTR_KPARAM_INFO
	.align		4
.L_41:
        /*0008*/ 	.byte	0x04, 0x17
        /*000a*/ 	.short	(.L_43 - .L_42)
.L_42:
        /*000c*/ 	.word	0x00000000
        /*0010*/ 	.short	0x0002
        /*0012*/ 	.short	0x000c
        /*0014*/ 	.byte	0x00, 0xf0, 0x11, 0x00


	//----- nvinfo : EIATTR_KPARAM_INFO
	.align		4
.L_43:
        /*0018*/ 	.byte	0x04, 0x17
        /*001a*/ 	.short	(.L_45 - .L_44)
.L_44:
        /*001c*/ 	.word	0x00000000
        /*0020*/ 	.short	0x0001
        /*0022*/ 	.short	0x0008
        /*0024*/ 	.byte	0x00, 0xf0, 0x11, 0x00


	//----- nvinfo : EIATTR_KPARAM_INFO
	.align		4
.L_45:
        /*0028*/ 	.byte	0x04, 0x17
        /*002a*/ 	.short	(.L_47 - .L_46)
.L_46:
        /*002c*/ 	.word	0x00000000
        /*0030*/ 	.short	0x0000
        /*0032*/ 	.short	0x0000
        /*0034*/ 	.byte	0x00, 0xf5, 0x21, 0x00


	//----- nvinfo : EIATTR_SPARSE_MMA_MASK
	.align		4
.L_47:
        /*0038*/ 	.byte	0x03, 0x50
        /*003a*/ 	.short	0x0000


	//----- nvinfo : EIATTR_MAXREG_COUNT
	.align		4
        /*003c*/ 	.byte	0x03, 0x1b
        /*003e*/ 	.short	0x00ff


	//----- nvinfo : EIATTR_MERCURY_ISA_VERSION
	.align		4
        /*0040*/ 	.byte	0x03, 0x5f
        /*0042*/ 	.short	0x0101


	//----- nvinfo : EIATTR_VRC_CTA_INIT_COUNT
	.align		4
        /*0044*/ 	.byte	0x02, 0x4a
	.zero		1
	.zero		1


	//----- nvinfo : EIATTR_EXIT_INSTR_OFFSETS
	.align		4
        /*0048*/ 	.byte	0x04, 0x1c
        /*004a*/ 	.short	(.L_49 - .L_48)


	//   ....[0]....
.L_48:
        /*004c*/ 	.word	0x00000070


	//   ....[1]....
        /*0050*/ 	.word	0x000000f0


	//----- nvinfo : EIATTR_CBANK_PARAM_SIZE
	.align		4
.L_49:
        /*0054*/ 	.byte	0x03, 0x19
        /*0056*/ 	.short	0x0010


	//----- nvinfo : EIATTR_PARAM_CBANK
	.align		4
        /*0058*/ 	.byte	0x04, 0x0a
        /*005a*/ 	.short	(.L_51 - .L_50)
	.align		4
.L_50:
        /*005c*/ 	.word	index@(.nv.constant0._Z7iarraddPiii)
        /*0060*/ 	.short	0x0380
        /*0062*/ 	.short	0x0010


	//----- nvinfo : EIATTR_SW_WAR
	.align		4
.L_51:
        /*0064*/ 	.byte	0x04, 0x36
        /*0066*/ 	.short	(.L_53 - .L_52)
.L_52:
        /*0068*/ 	.word	0x00000008
.L_53:


//--------------------- .nv.info._Z8arradd_2Pddi  --------------------------
	.section	.nv.info._Z8arradd_2Pddi,"",@"SHT_CUDA_INFO"
	.sectionflags	@""
	.align	4


	//----- nvinfo : EIATTR_CUDA_API_VERSION
	.align		4
        /*0000*/ 	.byte	0x04, 0x37
        /*0002*/ 	.short	(.L_55 - .L_54)
.L_54:
        /*0004*/ 	.word	0x00000082


	//----- nvinfo : EIATTR_KPARAM_INFO
	.align		4
.L_55:
        /*0008*/ 	.byte	0x04, 0x17
        /*000a*/ 	.short	(.L_57 - .L_56)
.L_56:
        /*000c*/ 	.word	0x00000000
        /*0010*/ 	.short	0x0002
        /*0012*/ 	.short	0x0010
        /*0014*/ 	.byte	0x00, 0xf0, 0x11, 0x00


	//----- nvinfo : EIATTR_KPARAM_INFO
	.align		4
.L_57:
        /*0018*/ 	.byte	0x04, 0x17
        /*001a*/ 	.short	(.L_59 - .L_58)
.L_58:
        /*001c*/ 	.word	0x00000000
        /*0020*/ 	.short	0x0001
        /*0022*/ 	.short	0x0008
        /*0024*/ 	.byte	0x00, 0xf0, 0x21, 0x00


	//----- nvinfo : EIATTR_KPARAM_INFO
	.align		4
.L_59:
        /*0028*/ 	.byte	0x04, 0x17
        /*002a*/ 	.short	(.L_61 - .L_60)
.L_60:
        /*002c*/ 	.word	0x00000000
        /*0030*/ 	.short	0x0000
        /*0032*/ 	.short	0x0000
        /*0034*/ 	.byte	0x00, 0xf5, 0x21, 0x00


	//----- nvinfo : EIATTR_SPARSE_MMA_MASK
	.align		4
.L_61:
        /*0038*/ 	.byte	0x03, 0x50
        /*003a*/ 	.short	0x0000


	//----- nvinfo : EIATTR_MAXREG_COUNT
	.align		4
        /*003c*/ 	.byte	0x03, 0x1b
        /*003e*/ 	.short	0x00ff


	//----- nvinfo : EIATTR_MERCURY_ISA_VERSION
	.align		4
        /*0040*/ 	.byte	0x03, 0x5f
        /*0042*/ 	.short	0x0101


	//----- nvinfo : EIATTR_VRC_CTA_INIT_COUNT
	.align		4
        /*0044*/ 	.byte	0x02, 0x4a
	.zero		1
	.zero		1


	//----- nvinfo : EIATTR_EXIT_INSTR_OFFSETS
	.align		4
        /*0048*/ 	.byte	0x04, 0x1c
        /*004a*/ 	.short	(.L_63 - .L_62)


	//   ....[0]....
.L_62:
        /*004c*/ 	.word	0x00000070


	//   ....[1]....
        /*0050*/ 	.word	0x000000f0


	//----- nvinfo : EIATTR_CBANK_PARAM_SIZE
	.align		4
.L_63:
        /*0054*/ 	.byte	0x03, 0x19
        /*0056*/ 	.short	0x0014


	//----- nvinfo : EIATTR_PARAM_CBANK
	.align		4
        /*0058*/ 	.byte	0x04, 0x0a
        /*005a*/ 	.short	(.L_65 - .L_64)
	.align		4
.L_64:
        /*005c*/ 	.word	index@(.nv.constant0._Z8arradd_2Pddi)
        /*0060*/ 	.short	0x0380
        /*0062*/ 	.short	0x0014


	//----- nvinfo : EIATTR_SW_WAR
	.align		4
.L_65:
        /*0064*/ 	.byte	0x04, 0x36
        /*0066*/ 	.short	(.L_67 - .L_66)
.L_66:
        /*0068*/ 	.word	0x00000008
.L_67:


//--------------------- .nv.info._Z8arradd_1Pffi  --------------------------
	.section	.nv.info._Z8arradd_1Pffi,"",@"SHT_CUDA_INFO"
	.sectionflags	@""
	.align	4


	//----- nvinfo : EIATTR_CUDA_API_VERSION
	.align		4
        /*0000*/ 	.byte	0x04, 0x37
        /*0002*/ 	.short	(.L_69 - .L_68)
.L_68:
        /*0004*/ 	.word	0x00000082


	//----- nvinfo : EIATTR_KPARAM_INFO
	.align		4
.L_69:
        /*0008*/ 	.byte	0x04, 0x17
        /*000a*/ 	.short	(.L_71 - .L_70)
.L_70:
        /*000c*/ 	.word	0x00000000
        /*0010*/ 	.short	0x0002
        /*0012*/ 	.short	0x000c
        /*0014*/ 	.byte	0x00, 0xf0, 0x11, 0x00


	//----- nvinfo : EIATTR_KPARAM_INFO
	.align		4
.L_71:
        /*0018*/ 	.byte	0x04, 0x17
        /*001a*/ 	.short	(.L_73 - .L_72)
.L_72:
        /*001c*/ 	.word	0x00000000
        /*0020*/ 	.short	0x0001
        /*0022*/ 	.short	0x0008
        /*0024*/ 	.byte	0x00, 0xf0, 0x11, 0x00


	//----- nvinfo : EIATTR_KPARAM_INFO
	.align		4
.L_73:
        /*0028*/ 	.byte	0x04, 0x17
        /*002a*/ 	.short	(.L_75 - .L_74)
.L_74:
        /*002c*/ 	.word	0x00000000
        /*0030*/ 	.short	0x0000
        /*0032*/ 	.short	0x0000
        /*0034*/ 	.byte	0x00, 0xf5, 0x21, 0x00


	//----- nvinfo : EIATTR_SPARSE_MMA_MASK
	.align		4
.L_75:
        /*0038*/ 	.byte	0x03, 0x50
        /*003a*/ 	.short	0x0000


	//----- nvinfo : EIATTR_MAXREG_COUNT
	.align		4
        /*003c*/ 	.byte	0x03, 0x1b
        /*003e*/ 	.short	0x00ff


	//----- nvinfo : EIATTR_MERCURY_ISA_VERSION
	.align		4
        /*0040*/ 	.byte	0x03, 0x5f
        /*0042*/ 	.short	0x0101


	//----- nvinfo : EIATTR_VRC_CTA_INIT_COUNT
	.align		4
        /*0044*/ 	.byte	0x02, 0x4a
	.zero		1
	.zero		1


	//----- nvinfo : EIATTR_EXIT_INSTR_OFFSETS
	.align		4
        /*0048*/ 	.byte	0x04, 0x1c
        /*004a*/ 	.short	(.L_77 - .L_76)


	//   ....[0]....
.L_76:
        /*004c*/ 	.word	0x00000070


	//   ....[1]....
        /*0050*/ 	.word	0x000000f0


	//----- nvinfo : EIATTR_CBANK_PARAM_SIZE
	.align		4
.L_77:
        /*0054*/ 	.byte	0x03, 0x19
        /*0056*/ 	.short	0x0010


	//----- nvinfo : EIATTR_PARAM_CBANK
	.align		4
        /*0058*/ 	.byte	0x04, 0x0a
        /*005a*/ 	.short	(.L_79 - .L_78)
	.align		4
.L_78:
        /*005c*/ 	.word	index@(.nv.constant0._Z8arradd_1Pffi)
        /*0060*/ 	.short	0x0380
        /*0062*/ 	.short	0x0010


	//----- nvinfo : EIATTR_SW_WAR
	.align		4
.L_79:
        /*0064*/ 	.byte	0x04, 0x36
        /*0066*/ 	.short	(.L_81 - .L_80)
.L_80:
        /*0068*/ 	.word	0x00000008
.L_81:


//--------------------- .nv.callgraph             --------------------------
	.section	.nv.callgraph,"",@"SHT_CUDA_CALLGRAPH"
	.align	4
	.sectionentsize	8
	.align		4
        /*0000*/ 	.word	0x00000000
	.align		4
        /*0004*/ 	.word	0xffffffff
	.align		4
        /*0008*/ 	.word	0x00000000
	.align		4
        /*000c*/ 	.word	0xfffffffe
	.align		4
        /*0010*/ 	.word	0x00000000
	.align		4
        /*0014*/ 	.word	0xfffffffd
	.align		4
        /*0018*/ 	.word	0x00000000
	.align		4
        /*001c*/ 	.word	0xfffffffc


//--------------------- .text._Z7xarraddPffii     --------------------------
	.section	.text._Z7xarraddPffii,"ax",@progbits
	.align	128
        .global         _Z7xarraddPffii
        .type           _Z7xarraddPffii,@function
        .size           _Z7xarraddPffii,(.L_x_12 - _Z7xarraddPffii)
        .other          _Z7xarraddPffii,@"STO_CUDA_ENTRY STV_DEFAULT"
_Z7xarraddPffii:
.text._Z7xarraddPffii:
[----:B------:R-:W-:Y:S01]  /*0000*/  LDC R1, c[0x0][0x37c] ;  /* 0x0000df00ff017b82 */ /* 0x000fe20000000800 */
[----:B------:R-:W0:Y:S07]  /*0010*/  S2R R0, SR_TID.X ;  /* 0x0000000000007919 */ /* 0x000e2e0000002100 */
[----:B------:R-:W0:Y:S01]  /*0020*/  S2UR UR4, SR_CTAID.X ;  /* 0x00000000000479c3 */ /* 0x000e220000002500 */
[----:B------:R-:W1:Y:S07]  /*0030*/  LDCU UR5, c[0x0][0x390] ;  /* 0x00007200ff0577ac */ /* 0x000e6e0008000800 */
[----:B------:R-:W0:Y:S08]  /*0040*/  LDC R5, c[0x0][0x360] ;  /* 0x0000d800ff057b82 */ /* 0x000e300000000800 */
[----:B------:R-:W2:Y:S01]  /*0050*/  LDC R4, c[0x0][0x38c] ;  /* 0x0000e300ff047b82 */ /* 0x000ea20000000800 */
[----:B0-----:R-:W-:Y:S01]  /*0060*/  IMAD R5, R5, UR4, R0 ;  /* 0x0000000405057c24 */ /* 0x001fe2000f8e0200 */
[----:B--2---:R-:W-:-:S04]  /*0070*/  ISETP.GE.AND P0, PT, R4, 0x1, PT ;  /* 0x000000010400780c */ /* 0x004fc80003f06270 */
[----:B-1----:R-:W-:-:S13]  /*0080*/  ISETP.GE.OR P0, PT, R5, UR5, !P0 ;  /* 0x0000000505007c0c */ /* 0x002fda000c706670 */
[----:B------:R-:W-:Y:S05]  /*0090*/  @P0 EXIT ;  /* 0x000000000000094d */ /* 0x000fea0003800000 */
[----:B------:R-:W0:Y:S01]  /*00a0*/  LDC.64 R2, c[0x0][0x380] ;  /* 0x0000e000ff027b82 */ /* 0x000e220000000a00 */
[----:B------:R-:W1:Y:S01]  /*00b0*/  LDCU.64 UR4, c[0x0][0x358] ;  /* 0x00006b00ff0477ac */ /* 0x000e620008000a00 */
[C---:B------:R-:W-:Y:S02]  /*00c0*/  ISETP.GE.U32.AND P0, PT, R4.reuse, 0x4, PT ;  /* 0x000000040400780c */ /* 0x040fe40003f06070 */
[----:B------:R-:W-:Y:S01]  /*00d0*/  LOP3.LUT R0, R4, 0x3, RZ, 0xc0, !PT ;  /* 0x0000000304007812 */ /* 0x000fe200078ec0ff */
[----:B0-----:R-:W-:-:S05]  /*00e0*/  IMAD.WIDE R2, R5, 0x4, R2 ;  /* 0x0000000405027825 */ /* 0x001fca00078e0202 */
[----:B-1----:R0:W5:Y:S05]  /*00f0*/  LDG.E R5, desc[UR4][R2.64] ;  /* 0x0000000402057981 */ /* 0x00216a000c1e1900 */
[----:B------:R-:W-:Y:S05]  /*0100*/  @!P0 BRA `(.L_x_0) ;  /* 0x0000000000dc8947 */ /* 0x000fea0003800000 */
[----:B------:R-:W-:-:S04]  /*0110*/  LOP3.LUT R4, R4, 0x7ffffffc, RZ, 0xc0, !PT ;  /* 0x7ffffffc04047812 */ /* 0x000fc800078ec0ff */
[----:B------:R-:W-:-:S04]  /*0120*/  IADD3 R4, PT, PT, -R4, RZ, RZ ;  /* 0x000000ff04047210 */ /* 0x000fc80007ffe1ff */
[----:B------:R-:W-:-:S13]  /*0130*/  ISETP.GE.AND P0, PT, R4, RZ, PT ;  /* 0x000000ff0400720c */ /* 0x000fda0003f06270 */
[----:B------:R-:W-:Y:S05]  /*0140*/  @P0 BRA `(.L_x_1) ;  /* 0x0000000000a80947 */ /* 0x000fea0003800000 */
[----:B------:R-:W-:Y:S02]  /*0150*/  IADD3 R6, PT, PT, -R4, RZ, RZ ;  /* 0x000000ff04067210 */ /* 0x000fe40007ffe1ff */
[----:B------:R-:W-:Y:S02]  /*0160*/  PLOP3.LUT P0, PT, PT, PT, PT, 0x80, 0x8 ;  /* 0x000000000008781c */ /* 0x000fe40003f0f070 */
[----:B------:R-:W-:-:S13]  /*0170*/  ISETP.GT.AND P1, PT, R6, 0xc, PT ;  /* 0x0000000c0600780c */ /* 0x000fda0003f24270 */
[----:B------:R-:W-:Y:S05]  /*0180*/  @!P1 BRA `(.L_x_2) ;  /* 0x0000000000589947 */ /* 0x000fea0003800000 */
[----:B------:R-:W-:Y:S01]  /*0190*/  PLOP3.LUT P0, PT, PT, PT, PT, 0x8, 0x80 ;  /* 0x000000000080781c */ /* 0x000fe20003f0e170 */
[----:B------:R-:W1:Y:S01]  /*01a0*/  LDCU UR6, c[0x0][0x388] ;  /* 0x00007100ff0677ac */ /* 0x000e620008000800 */
[----:B------:R-:W-:-:S11]  /*01b0*/  NOP ;  /* 0x0000000000007918 */ /* 0x000fd60000000000 */
.L_x_3:
[----:B-1---5:R-:W-:Y:S01]  /*01c0*/  FADD R5, R5, UR6 ;  /* 0x0000000605057e21 */ /* 0x022fe20008000000 */
[----:B------:R-:W-:-:S03]  /*01d0*/  IADD3 R4, PT, PT, R4, 0x10, RZ ;  /* 0x0000001004047810 */ /* 0x000fc60007ffe0ff */
[----:B------:R-:W-:Y:S01]  /*01e0*/  FADD R5, R5, UR6 ;  /* 0x0000000605057e21 */ /* 0x000fe20008000000 */
[----:B------:R-:W-:-:S03]  /*01f0*/  ISETP.GE.AND P1, PT, R4, -0xc, PT ;  /* 0xfffffff40400780c */ /* 0x000fc60003f26270 */
[----:B------:R-:W-:-:S04]  /*0200*/  FADD R5, R5, UR6 ;  /* 0x0000000605057e21 */ /* 0x000fc80008000000 */
        /* <DEDUP_REMOVED lines=12> */
[----:B------:R-:W-:Y:S01]  /*02d0*/  FADD R5, R5, UR6 ;  /* 0x0000000605057e21 */ /* 0x000fe20008000000 */
[----:B------:R-:W-:Y:S06]  /*02e0*/  @!P1 BRA `(.L_x_3) ;  /* 0xfffffffc00b49947 */ /* 0x000fec000383ffff */
.L_x_2:
[----:B------:R-:W-:-:S04]  /*02f0*/  IADD3 R6, PT, PT, -R4, RZ, RZ ;  /* 0x000000ff04067210 */ /* 0x000fc80007ffe1ff */
[----:B------:R-:W-:-:S13]  /*0300*/  ISETP.GT.AND P1, PT, R6, 0x4, PT ;  /* 0x000000040600780c */ /* 0x000fda0003f24270 */
[----:B------:R-:W-:Y:S05]  /*0310*/  @!P1 BRA `(.L_x_4) ;  /* 0x00000000002c9947 */ /* 0x000fea0003800000 */
[----:B------:R-:W1:Y:S01]  /*0320*/  LDCU UR6, c[0x0][0x388] ;  /* 0x00007100ff0677ac */ /* 0x000e620008000800 */
[----:B------:R-:W-:Y:S02]  /*0330*/  PLOP3.LUT P0, PT, PT, PT, PT, 0x8, 0x80 ;  /* 0x000000000080781c */ /* 0x000fe40003f0e170 */
[----:B------:R-:W-:Y:S01]  /*0340*/  IADD3 R4, PT, PT, R4, 0x8, RZ ;  /* 0x0000000804047810 */ /* 0x000fe20007ffe0ff */
[----:B-1---5:R-:W-:-:S04]  /*0350*/  FADD R5, R5, UR6 ;  /* 0x0000000605057e21 */ /* 0x022fc80008000000 */
[----:B------:R-:W-:-:S04]  /*0360*/  FADD R5, R5, UR6 ;  /* 0x0000000605057e21 */ /* 0x000fc80008000000 */
[----:B------:R-:W-:-:S04]  /*0370*/  FADD R5, R5, UR6 ;  /* 0x0000000605057e21 */ /* 0x000fc80008000000 */
[----:B------:R-:W-:-:S04]  /*0380*/  FADD R5, R5, UR6 ;  /* 0x0000000605057e21 */ /* 0x000fc80008000000 */
[----:B------:R-:W-:-:S04]  /*0390*/  FADD R5, R5, UR6 ;  /* 0x0000000605057e21 */ /* 0x000fc80008000000 */
[----:B------:R-:W-:-:S04]  /*03a0*/  FADD R5, R5, UR6 ;  /* 0x0000000605057e21 */ /* 0x000fc80008000000 */
[----:B------:R-:W-:-:S04]  /*03b0*/  FADD R5, R5, UR6 ;  /* 0x0000000605057e21 */ /* 0x000fc80008000000 */
[----:B------:R-:W-:-:S07]  /*03c0*/  FADD R5, R5, UR6 ;  /* 0x0000000605057e21 */ /* 0x000fce0008000000 */
.L_x_4:
[----:B------:R-:W-:-:S13]  /*03d0*/  ISETP.NE.OR P0, PT, R4, RZ, P0 ;  /* 0x000000ff0400720c */ /* 0x000fda0000705670 */
[----:B------:R-:W-:Y:S05]  /*03e0*/  @!P0 BRA `(.L_x_0) ;  /* 0x0000000000248947 */ /* 0x000fea0003800000 */
.L_x_1:
[----:B------:R-:W1:Y:S01]  /*03f0*/  LDCU UR6, c[0x0][0x388] ;  /* 0x00007100ff0677ac */ /* 0x000e620008000800 */
[----:B------:R-:W-:Y:S01]  /*0400*/  NOP ;  /* 0x0000000000007918 */ /* 0x000fe20000000000 */
.L_x_5:
[----:B------:R-:W-:Y:S01]  /*0410*/  IADD3 R4, PT, PT, R4, 0x4, RZ ;  /* 0x0000000404047810 */ /* 0x000fe20007ffe0ff */
[----:B-1---5:R-:W-:-:S03]  /*0420*/  FADD R5, R5, UR6 ;  /* 0x0000000605057e21 */ /* 0x022fc60008000000 */
[----:B------:R-:W-:Y:S01]  /*0430*/  ISETP.NE.AND P0, PT, R4, RZ, PT ;  /* 0x000000ff0400720c */ /* 0x000fe20003f05270 */
[----:B------:R-:W-:-:S04]  /*0440*/  FADD R5, R5, UR6 ;  /* 0x0000000605057e21 */ /* 0x000fc80008000000 */
[----:B------:R-:W-:-:S04]  /*0450*/  FADD R5, R5, UR6 ;  /* 0x0000000605057e21 */ /* 0x000fc80008000000 */
[----:B------:R-:W-:-:S04]  /*0460*/  FADD R5, R5, UR6 ;  /* 0x0000000605057e21 */ /* 0x000fc80008000000 */
[----:B------:R-:W-:Y:S05]  /*0470*/  @P0 BRA `(.L_x_5) ;  /* 0xfffffffc00e40947 */ /* 0x000fea000383ffff */
.L_x_0:
[----:B------:R-:W-:-:S13]  /*0480*/  ISETP.NE.AND P0, PT, R0, RZ, PT ;  /* 0x000000ff0000720c */ /* 0x000fda0003f05270 */
[----:B------:R-:W-:Y:S05]  /*0490*/  @!P0 BRA `(.L_x_6) ;  /* 0x00000000001c8947 */ /* 0x000fea0003800000 */
[----:B------:R-:W-:Y:S01]  /*04a0*/  IADD3 R0, PT, PT, -R0, RZ, RZ ;  /* 0x000000ff00007210 */ /* 0x000fe20007ffe1ff */
[----:B------:R-:W1:Y:S01]  /*04b0*/  LDCU UR6, c[0x0][0x388] ;  /* 0x00007100ff0677ac */ /* 0x000e620008000800 */
[----:B------:R-:W-:-:S05]  /*04c0*/  NOP ;  /* 0x0000000000007918 */ /* 0x000fca0000000000 */
.L_x_7:
[----:B------:R-:W-:Y:S01]  /*04d0*/  IADD3 R0, PT, PT, R0, 0x1, RZ ;  /* 0x0000000100007810 */ /* 0x000fe20007ffe0ff */
[----:B-1---5:R-:W-:-:S03]  /*04e0*/  FADD R5, R5, UR6 ;  /* 0x0000000605057e21 */ /* 0x022fc60008000000 */
[----:B------:R-:W-:-:S13]  /*04f0*/  ISETP.NE.AND P0, PT, R0, RZ, PT ;  /* 0x000000ff0000720c */ /* 0x000fda0003f05270 */
[----:B------:R-:W-:Y:S05]  /*0500*/  @P0 BRA `(.L_x_7) ;  /* 0xfffffffc00f00947 */ /* 0x000fea000383ffff */
.L_x_6:
[----:B-----5:R-:W-:Y:S01]  /*0510*/  STG.E desc[UR4][R2.64], R5 ;  /* 0x0000000502007986 */ /* 0x020fe2000c101904 */
[----:B------:R-:W-:Y:S05]  /*0520*/  EXIT ;  /* 0x000000000000794d */ /* 0x000fea0003800000 */
.L_x_8:
[----:B------:R-:W-:-:S00]  /*0530*/  BRA `(.L_x_8) ;  /* 0xfffffffc00fc7947 */ /* 0x000fc0000383ffff */
[----:B------:R-:W-:-:S00]  /*0540*/  NOP ;  /* 0x0000000000007918 */ /* 0x000fc00000000000 */
        /* <DEDUP_REMOVED lines=11> */
.L_x_12:


//--------------------- .text._Z7iarraddPiii      --------------------------
	.section	.text._Z7iarraddPiii,"ax",@progbits
	.align	128
        .global         _Z7iarraddPiii
        .type           _Z7iarraddPiii,@function
        .size           _Z7iarraddPiii,(.L_x_13 - _Z7iarraddPiii)
        .other          _Z7iarraddPiii,@"STO_CUDA_ENTRY STV_DEFAULT"
_Z7iarraddPiii:
.text._Z7iarraddPiii:
[----:B------:R-:W-:Y:S01]  /*0000*/  LDC R1, c[0x0][0x37c] ;  /* 0x0000df00ff017b82 */ /* 0x000fe20000000800 */
[----:B------:R-:W0:Y:S07]  /*0010*/  S2R R0, SR_TID.X ;  /* 0x0000000000007919 */ /* 0x000e2e0000002100 */
[----:B------:R-:W0:Y:S01]  /*0020*/  S2UR UR4, SR_CTAID.X ;  /* 0x00000000000479c3 */ /* 0x000e220000002500 */
[----:B------:R-:W1:Y:S07]  /*0030*/  LDCU UR5, c[0x0][0x38c] ;  /* 0x00007180ff0577ac */ /* 0x000e6e0008000800 */
[----:B------:R-:W0:Y:S02]  /*0040*/  LDC R5, c[0x0][0x360] ;  /* 0x0000d800ff057b82 */ /* 0x000e240000000800 */
[----:B0-----:R-:W-:-:S05]  /*0050*/  IMAD R5, R5, UR4, R0 ;  /* 0x0000000405057c24 */ /* 0x001fca000f8e0200 */
[----:B-1----:R-:W-:-:S13]  /*0060*/  ISETP.GE.AND P0, PT, R5, UR5, PT ;  /* 0x0000000505007c0c */ /* 0x002fda000bf06270 */
[----:B------:R-:W-:Y:S05]  /*0070*/  @P0 EXIT ;  /* 0x000000000000094d */ /* 0x000fea0003800000 */
[----:B------:R-:W0:Y:S01]  /*0080*/  LDC.64 R2, c[0x0][0x380] ;  /* 0x0000e000ff027b82 */ /* 0x000e220000000a00 */
[----:B------:R-:W1:Y:S01]  /*0090*/  LDCU.64 UR4, c[0x0][0x358] ;  /* 0x00006b00ff0477ac */ /* 0x000e620008000a00 */
[----:B------:R-:W2:Y:S01]  /*00a0*/  LDCU UR6, c[0x0][0x388] ;  /* 0x00007100ff0677ac */ /* 0x000ea20008000800 */
[----:B0-----:R-:W-:-:S05]  /*00b0*/  IMAD.WIDE R2, R5, 0x4, R2 ;  /* 0x0000000405027825 */ /* 0x001fca00078e0202 */
[----:B-1----:R-:W2:Y:S02]  /*00c0*/  LDG.E R0, desc[UR4][R2.64] ;  /* 0x0000000402007981 */ /* 0x002ea4000c1e1900 */
[----:B--2---:R-:W-:-:S05]  /*00d0*/  IADD3 R5, PT, PT, R0, UR6, RZ ;  /* 0x0000000600057c10 */ /* 0x004fca000fffe0ff */
[----:B------:R-:W-:Y:S01]  /*00e0*/  STG.E desc[UR4][R2.64], R5 ;  /* 0x0000000502007986 */ /* 0x000fe2000c101904 */
[----:B------:R-:W-:Y:S05]  /*00f0*/  EXIT ;  /* 0x000000000000794d */ /* 0x000fea0003800000 */
.L_x_9:
        /* <DEDUP_REMOVED lines=16> */
.L_x_13:


//--------------------- .text._Z8arradd_2Pddi     --------------------------
	.section	.text._Z8arradd_2Pddi,"ax",@progbits
	.align	128
        .global         _Z8arradd_2Pddi
        .type           _Z8arradd_2Pddi,@function
        .size           _Z8arradd_2Pddi,(.L_x_14 - _Z8arradd_2Pddi)
        .other          _Z8arradd_2Pddi,@"STO_CUDA_ENTRY STV_DEFAULT"
_Z8arradd_2Pddi:
.text._Z8arradd_2Pddi:
        /* <DEDUP_REMOVED lines=9> */
[----:B------:R-:W1:Y:S07]  /*0090*/  LDCU.64 UR4, c[0x0][0x358] ;  /* 0x00006b00ff0477ac */ /* 0x000e6e0008000a00 */
[----:B------:R-:W2:Y:S01]  /*00a0*/  LDC.64 R6, c[0x0][0x388] ;  /* 0x0000e200ff067b82 */ /* 0x000ea20000000a00 */
[----:B0-----:R-:W-:-:S05]  /*00b0*/  IMAD.WIDE R2, R5, 0x8, R2 ;  /* 0x0000000805027825 */ /* 0x001fca00078e0202 */
[----:B-1----:R-:W2:Y:S02]  /*00c0*/  LDG.E.64 R4, desc[UR4][R2.64] ;  /* 0x0000000402047981 */ /* 0x002ea4000c1e1b00 */
[----:B--2---:R-:W-:-:S07]  /*00d0*/  DADD R4, R4, R6 ;  /* 0x0000000004047229 */ /* 0x004fce0000000006 */
[----:B------:R-:W-:Y:S01]  /*00e0*/  STG.E.64 desc[UR4][R2.64], R4 ;  /* 0x0000000402007986 */ /* 0x000fe2000c101b04 */
[----:B------:R-:W-:Y:S05]  /*00f0*/  EXIT ;  /* 0x000000000000794d */ /* 0x000fea0003800000 */
.L_x_10:
        /* <DEDUP_REMOVED lines=16> */
.L_x_14:


//--------------------- .text._Z8arradd_1Pffi     --------------------------
	.section	.text._Z8arradd_1Pffi,"ax",@progbits
	.align	128
        .global         _Z8arradd_1Pffi
        .type           _Z8arradd_1Pffi,@function
        .size           _Z8arradd_1Pffi,(.L_x_15 - _Z8arradd_1Pffi)
        .other          _Z8arradd_1Pffi,@"STO_CUDA_ENTRY STV_DEFAULT"
_Z8arradd_1Pffi:
.text._Z8arradd_1Pffi:
        /* <DEDUP_REMOVED lines=13> */
[----:B--2---:R-:W-:-:S05]  /*00d0*/  FADD R5, R0, UR6 ;  /* 0x0000000600057e21 */ /* 0x004fca0008000000 */
[----:B------:R-:W-:Y:S01]  /*00e0*/  STG.E desc[UR4][R2.64], R5 ;  /* 0x0000000502007986 */ /* 0x000fe2000c101904 */
[----:B------:R-:W-:Y:S05]  /*00f0*/  EXIT ;  /* 0x000000000000794d */ /* 0x000fea0003800000 */
.L_x_11:
        /* <DEDUP_REMOVED lines=16> */
.L_x_15:


//--------------------- .nv.shared.reserved.0     --------------------------
	.section	.nv.shared.reserved.0,"aw",@nobits
	.weak		__nv_reservedSMEM_offset_0_alias
	.size		__nv_reservedSMEM_offset_0_alias, 0, 64
	.other		__nv_reservedSMEM_offset_0_alias,@"STO_CUDA_RESERVED_SHARED STV_DEFAULT"
__nv_reservedSMEM_offset_0_alias:
	.zero		0
	.zero		64


//--------------------- .nv.constant0._Z7xarraddPffii --------------------------
	.section	.nv.constant0._Z7xarraddPffii,"a",@progbits
	.sectionflags	@""
	.align	4
.nv.constant0._Z7xarraddPffii:
	.zero		916


//--------------------- .nv.constant0._Z7iarraddPiii --------------------------
	.section	.nv.constant0._Z7iarraddPiii,"a",@progbits
	.sectionflags	@""
	.align	4
.nv.constant0._Z7iarraddPiii:
	.zero		912


//--------------------- .nv.constant0._Z8arradd_2Pddi --------------------------
	.section	.nv.constant0._Z8arradd_2Pddi,"a",@progbits
	.sectionflags	@""
	.align	4
.nv.constant0._Z8arradd_2Pddi:
	.zero		916


//--------------------- .nv.constant0._Z8arradd_1Pffi --------------------------
	.section	.nv.constant0._Z8arradd_1Pffi,"a",@progbits
	.sectionflags	@""
	.align	4
.nv.constant0._Z8arradd_1Pffi:
	.zero		912


//--------------------- SYMBOLS --------------------------

	.type		.nv.reservedSmem.offset0,@object
	.size		.nv.reservedSmem.offset0,0x4
